	.headerflags	@"EF_CUDA_TEXMODE_UNIFIED EF_CUDA_64BIT_ADDRESS EF_CUDA_ACCELERATORS EF_CUDA_SM90 EF_CUDA_VIRTUAL_SM(EF_CUDA_SM90)"
	.elftype	@"ET_EXEC"


//--------------------- .nv.info                  --------------------------
	.section	.nv.info,"",@"SHT_CUDA_INFO"
	.align	4


	//----- nvinfo : EIATTR_REGCOUNT
	.align		4
        /*0000*/ 	.byte	0x04, 0x2f
        /*0002*/ 	.short	(.L_1 - .L_0)
	.align		4
.L_0:
        /*0004*/ 	.word	index@(triton_poi_fused__unsafe_index_add_mul_sub_5)
        /*0008*/ 	.word	0x00000018


	//----- nvinfo : EIATTR_MIN_STACK_SIZE
	.align		4
.L_1:
        /*000c*/ 	.byte	0x04, 0x12
        /*000e*/ 	.short	(.L_3 - .L_2)
	.align		4
.L_2:
        /*0010*/ 	.word	index@(triton_poi_fused__unsafe_index_add_mul_sub_5)
        /*0014*/ 	.word	0x00000000


	//----- nvinfo : EIATTR_FRAME_SIZE
	.align		4
.L_3:
        /*0018*/ 	.byte	0x04, 0x11
        /*001a*/ 	.short	(.L_5 - .L_4)
	.align		4
.L_4:
        /*001c*/ 	.word	index@(triton_poi_fused__unsafe_index_add_mul_sub_5)
        /*0020*/ 	.word	0x00000000


	//----- nvinfo : EIATTR_MIN_STACK_SIZE
	.align		4
.L_5:
        /*0024*/ 	.byte	0x04, 0x12
        /*0026*/ 	.short	(.L_7 - .L_6)
	.align		4
.L_6:
        /*0028*/ 	.word	index@(triton_poi_fused__unsafe_index_add_mul_sub_5)
        /*002c*/ 	.word	0x00000000
.L_7:


//--------------------- .nv.info.triton_poi_fused__unsafe_index_add_mul_sub_5 --------------------------
	.section	.nv.info.triton_poi_fused__unsafe_index_add_mul_sub_5,"",@"SHT_CUDA_INFO"
	.sectionflags	@""
	.align	4


	//----- nvinfo : EIATTR_CUDA_API_VERSION
	.align		4
        /*0000*/ 	.byte	0x04, 0x37
        /*0002*/ 	.short	(.L_9 - .L_8)
.L_8:
        /*0004*/ 	.word	0x0000007c


	//----- nvinfo : EIATTR_KPARAM_INFO
	.align		4
.L_9:
        /*0008*/ 	.byte	0x04, 0x17
        /*000a*/ 	.short	(.L_11 - .L_10)
.L_10:
        /*000c*/ 	.word	0x00000000
        /*0010*/ 	.short	0x0006
        /*0012*/ 	.short	0x0030
        /*0014*/ 	.byte	0x00, 0xf0, 0x11, 0x00


	//----- nvinfo : EIATTR_KPARAM_INFO
	.align		4
.L_11:
        /*0018*/ 	.byte	0x04, 0x17
        /*001a*/ 	.short	(.L_13 - .L_12)
.L_12:
        /*001c*/ 	.word	0x00000000
        /*0020*/ 	.short	0x0005
        /*0022*/ 	.short	0x0028
        /*0024*/ 	.byte	0x00, 0xf4, 0x21, 0x00


	//----- nvinfo : EIATTR_KPARAM_INFO
	.align		4
.L_13:
        /*0028*/ 	.byte	0x04, 0x17
        /*002a*/ 	.short	(.L_15 - .L_14)
.L_14:
        /*002c*/ 	.word	0x00000000
        /*0030*/ 	.short	0x0004
        /*0032*/ 	.short	0x0020
        /*0034*/ 	.byte	0x00, 0xf4, 0x21, 0x00


	//----- nvinfo : EIATTR_KPARAM_INFO
	.align		4
.L_15:
        /*0038*/ 	.byte	0x04, 0x17
        /*003a*/ 	.short	(.L_17 - .L_16)
.L_16:
        /*003c*/ 	.word	0x00000000
        /*0040*/ 	.short	0x0003
        /*0042*/ 	.short	0x0018
        /*0044*/ 	.byte	0x00, 0xf4, 0x21, 0x00


	//----- nvinfo : EIATTR_KPARAM_INFO
	.align		4
.L_17:
        /*0048*/ 	.byte	0x04, 0x17
        /*004a*/ 	.short	(.L_19 - .L_18)
.L_18:
        /*004c*/ 	.word	0x00000000
        /*0050*/ 	.short	0x0002
        /*0052*/ 	.short	0x0010
        /*0054*/ 	.byte	0x00, 0xf4, 0x21, 0x00


	//----- nvinfo : EIATTR_KPARAM_INFO
	.align		4
.L_19:
        /*0058*/ 	.byte	0x04, 0x17
        /*005a*/ 	.short	(.L_21 - .L_20)
.L_20:
        /*005c*/ 	.word	0x00000000
        /*0060*/ 	.short	0x0001
        /*0062*/ 	.short	0x0008
        /*0064*/ 	.byte	0x00, 0xf4, 0x21, 0x00


	//----- nvinfo : EIATTR_KPARAM_INFO
	.align		4
.L_21:
        /*0068*/ 	.byte	0x04, 0x17
        /*006a*/ 	.short	(.L_23 - .L_22)
.L_22:
        /*006c*/ 	.word	0x00000000
        /*0070*/ 	.short	0x0000
        /*0072*/ 	.short	0x0000
        /*0074*/ 	.byte	0x00, 0xf4, 0x21, 0x00


	//----- nvinfo : EIATTR_SPARSE_MMA_MASK
	.align		4
.L_23:
        /*0078*/ 	.byte	0x03, 0x50
        /*007a*/ 	.short	0x0000


	//----- nvinfo : EIATTR_MAXREG_COUNT
	.align		4
        /*007c*/ 	.byte	0x03, 0x1b
        /*007e*/ 	.short	0x00ff


	//----- nvinfo : EIATTR_EXIT_INSTR_OFFSETS
	.align		4
        /*0080*/ 	.byte	0x04, 0x1c
        /*0082*/ 	.short	(.L_25 - .L_24)


	//   ....[0]....
.L_24:
        /*0084*/ 	.word	0x000003c0


	//----- nvinfo : EIATTR_REQNTID
	.align		4
.L_25:
        /*0088*/ 	.byte	0x04, 0x10
        /*008a*/ 	.short	(.L_27 - .L_26)
.L_26:
        /*008c*/ 	.word	0x00000080
        /*0090*/ 	.word	0x00000001
        /*0094*/ 	.word	0x00000001


	//----- nvinfo : EIATTR_CBANK_PARAM_SIZE
	.align		4
.L_27:
        /*0098*/ 	.byte	0x03, 0x19
        /*009a*/ 	.short	0x0034


	//----- nvinfo : EIATTR_PARAM_CBANK
	.align		4
        /*009c*/ 	.byte	0x04, 0x0a
        /*009e*/ 	.short	(.L_29 - .L_28)
	.align		4
.L_28:
        /*00a0*/ 	.word	index@(.nv.constant0.triton_poi_fused__unsafe_index_add_mul_sub_5)
        /*00a4*/ 	.short	0x0210
        /*00a6*/ 	.short	0x0034


	//----- nvinfo : EIATTR_SW_WAR
	.align		4
.L_29:
        /*00a8*/ 	.byte	0x04, 0x36
        /*00aa*/ 	.short	(.L_31 - .L_30)
.L_30:
        /*00ac*/ 	.word	0x00000008
.L_31:


//--------------------- .nv.callgraph             --------------------------
	.section	.nv.callgraph,"",@"SHT_CUDA_CALLGRAPH"
	.align	4
	.sectionentsize	8
	.align		4
        /*0000*/ 	.word	0x00000000
	.align		4
        /*0004*/ 	.word	0xffffffff
	.align		4
        /*0008*/ 	.word	0x00000000
	.align		4
        /*000c*/ 	.word	0xfffffffe
	.align		4
        /*0010*/ 	.word	0x00000000
	.align		4
        /*0014*/ 	.word	0xfffffffd
	.align		4
        /*0018*/ 	.word	0x00000000
	.align		4
        /*001c*/ 	.word	0xfffffffc


//--------------------- .text.triton_poi_fused__unsafe_index_add_mul_sub_5 --------------------------
	.section	.text.triton_poi_fused__unsafe_index_add_mul_sub_5,"ax",@progbits
	.align	128
        .global         triton_poi_fused__unsafe_index_add_mul_sub_5
        .type           triton_poi_fused__unsafe_index_add_mul_sub_5,@function
        .size           triton_poi_fused__unsafe_index_add_mul_sub_5,(.L_x_1 - triton_poi_fused__unsafe_index_add_mul_sub_5)
        .other          triton_poi_fused__unsafe_index_add_mul_sub_5,@"STO_CUDA_ENTRY STV_DEFAULT"
triton_poi_fused__unsafe_index_add_mul_sub_5:
.text.triton_poi_fused__unsafe_index_add_mul_sub_5:
[----:B------:R-:W-:Y:S01]  /*0000*/  LDC R1, c[0x0][0x28] ;  /* 0x00000a00ff017b82 */ /* 0x000fe20000000800 */
[----:B------:R-:W1:Y:S07]  /*0010*/  S2R R0, SR_TID.X ;  /* 0x0000000000007919 */ /* 0x000e6e0000002100 */
[----:B------:R-:W2:Y:S01]  /*0020*/  LDC.64 R4, c[0x0][0x220] ;  /* 0x00008800ff047b82 */ /* 0x000ea20000000a00 */
[----:B------:R-:W-:Y:S01]  /*0030*/  ULDC.64 UR4, c[0x0][0x208] ;  /* 0x0000820000047ab9 */ /* 0x000fe20000000a00 */
[----:B------:R-:W3:Y:S01]  /*0040*/  S2R R3, SR_CTAID.X ;  /* 0x0000000000037919 */ /* 0x000ee20000002500 */
[----:B-1----:R-:W-:-:S04]  /*0050*/  SHF.L.U32 R0, R0, 0x2, RZ ;  /* 0x0000000200007819 */ /* 0x002fc800000006ff */
[----:B------:R-:W-:-:S04]  /*0060*/  LOP3.LUT R0, R0, 0x1fc, RZ, 0xc0, !PT ;  /* 0x000001fc00007812 */ /* 0x000fc800078ec0ff */
[----:B---3--:R-:W-:Y:S02]  /*0070*/  LEA R0, R3, R0, 0xa ;  /* 0x0000000003007211 */ /* 0x008fe400078e50ff */
[----:B------:R-:W1:Y:S02]  /*0080*/  LDC.64 R2, c[0x0][0x230] ;  /* 0x00008c00ff027b82 */ /* 0x000e640000000a00 */
[----:B------:R-:W-:Y:S01]  /*0090*/  IADD3 R7, R0, 0x200, RZ ;  /* 0x0000020000077810 */ /* 0x000fe20007ffe0ff */
[----:B------:R-:W-:Y:S01]  /*00a0*/  IMAD.HI R8, R0, 0x51eb851f, RZ ;  /* 0x51eb851f00087827 */ /* 0x000fe200078e02ff */
[----:B------:R-:W-:-:S03]  /*00b0*/  IADD3 R6, R0, 0x2, RZ ;  /* 0x0000000200067810 */ /* 0x000fc60007ffe0ff */
[----:B------:R-:W-:Y:S01]  /*00c0*/  IMAD.HI R10, R7, 0x66666667, RZ ;  /* 0x66666667070a7827 */ /* 0x000fe200078e02ff */
[----:B------:R-:W-:-:S03]  /*00d0*/  SHF.R.U32.HI R9, RZ, 0x1f, R8 ;  /* 0x0000001fff097819 */ /* 0x000fc60000011608 */
[----:B------:R-:W-:Y:S01]  /*00e0*/  IMAD.HI R11, R6, 0x66666667, RZ ;  /* 0x66666667060b7827 */ /* 0x000fe200078e02ff */
[----:B------:R-:W-:Y:S02]  /*00f0*/  LEA.HI.SX32 R19, R8, R9, 0x1b ;  /* 0x0000000908137211 */ /* 0x000fe400078fdaff */
[----:B------:R-:W-:Y:S01]  /*0100*/  IADD3 R8, R0, 0x202, RZ ;  /* 0x0000020200087810 */ /* 0x000fe20007ffe0ff */
[----:B------:R-:W-:Y:S01]  /*0110*/  IMAD.HI R17, R7, 0x51eb851f, RZ ;  /* 0x51eb851f07117827 */ /* 0x000fe200078e02ff */
[----:B------:R-:W-:Y:S02]  /*0120*/  SHF.R.U32.HI R13, RZ, 0x1f, R10 ;  /* 0x0000001fff0d7819 */ /* 0x000fe4000001160a */
[----:B------:R-:W-:Y:S01]  /*0130*/  SHF.R.U32.HI R12, RZ, 0x1f, R11 ;  /* 0x0000001fff0c7819 */ /* 0x000fe2000001160b */
[----:B------:R-:W-:Y:S01]  /*0140*/  IMAD.HI R9, R0, 0x66666667, RZ ;  /* 0x6666666700097827 */ /* 0x000fe200078e02ff */
[----:B------:R-:W-:Y:S02]  /*0150*/  LEA.HI.SX32 R14, R10, R13, 0x1e ;  /* 0x0000000d0a0e7211 */ /* 0x000fe400078ff2ff */
[----:B------:R-:W-:Y:S01]  /*0160*/  SHF.R.U32.HI R18, RZ, 0x1f, R17 ;  /* 0x0000001fff127819 */ /* 0x000fe20000011611 */
[----:B------:R-:W-:Y:S01]  /*0170*/  IMAD.HI R15, R8, 0x66666667, RZ ;  /* 0x66666667080f7827 */ /* 0x000fe200078e02ff */
[----:B------:R-:W-:-:S02]  /*0180*/  SHF.R.U32.HI R10, RZ, 0x1f, R9 ;  /* 0x0000001fff0a7819 */ /* 0x000fc40000011609 */
[----:B------:R-:W-:Y:S02]  /*0190*/  LEA.HI.SX32 R11, R11, R12, 0x1e ;  /* 0x0000000c0b0b7211 */ /* 0x000fe400078ff2ff */
[----:B------:R-:W-:Y:S02]  /*01a0*/  SHF.R.U32.HI R16, RZ, 0x1f, R15 ;  /* 0x0000001fff107819 */ /* 0x000fe4000001160f */
[----:B------:R-:W-:Y:S01]  /*01b0*/  LEA.HI.SX32 R21, R17, R18, 0x1b ;  /* 0x0000001211157211 */ /* 0x000fe200078fdaff */
[----:B------:R-:W-:Y:S01]  /*01c0*/  IMAD R13, R11, -0xa, R6 ;  /* 0xfffffff60b0d7824 */ /* 0x000fe200078e0206 */
[----:B------:R-:W-:Y:S02]  /*01d0*/  LEA.HI.SX32 R9, R9, R10, 0x1e ;  /* 0x0000000a09097211 */ /* 0x000fe400078ff2ff */
[----:B------:R-:W-:Y:S01]  /*01e0*/  LEA.HI.SX32 R17, R15, R16, 0x1e ;  /* 0x000000100f117211 */ /* 0x000fe200078ff2ff */
[----:B------:R-:W-:Y:S02]  /*01f0*/  IMAD R15, R14, -0xa, R7 ;  /* 0xfffffff60e0f7824 */ /* 0x000fe400078e0207 */
[----:B--2---:R-:W-:-:S04]  /*0200*/  IMAD.WIDE R6, R19, 0x4, R4 ;  /* 0x0000000413067825 */ /* 0x004fc800078e0204 */
[----:B------:R-:W-:Y:S02]  /*0210*/  IMAD R11, R9, -0xa, R0 ;  /* 0xfffffff6090b7824 */ /* 0x000fe400078e0200 */
[----:B------:R-:W-:Y:S01]  /*0220*/  IMAD R17, R17, -0xa, R8 ;  /* 0xfffffff611117824 */ /* 0x000fe200078e0208 */
[----:B------:R-:W2:Y:S01]  /*0230*/  LDG.E.EL R7, desc[UR4][R6.64] ;  /* 0x0000000406077981 */ /* 0x000ea2000c2e1900 */
[----:B------:R-:W-:-:S04]  /*0240*/  IMAD.WIDE R8, R21, 0x4, R4 ;  /* 0x0000000415087825 */ /* 0x000fc800078e0204 */
[--C-:B-1----:R-:W-:Y:S02]  /*0250*/  IMAD.WIDE R12, R13, 0x4, R2.reuse ;  /* 0x000000040d0c7825 */ /* 0x102fe400078e0202 */
[----:B------:R-:W3:Y:S02]  /*0260*/  LDG.E.EL R8, desc[UR4][R8.64] ;  /* 0x0000000408087981 */ /* 0x000ee4000c2e1900 */
[--C-:B------:R-:W-:Y:S02]  /*0270*/  IMAD.WIDE R10, R11, 0x4, R2.reuse ;  /* 0x000000040b0a7825 */ /* 0x100fe400078e0202 */
[----:B------:R-:W4:Y:S02]  /*0280*/  LDG.E.EL.64 R12, desc[UR4][R12.64] ;  /* 0x000000040c0c7981 */ /* 0x000f24000c2e1b00 */
[--C-:B------:R-:W-:Y:S02]  /*0290*/  IMAD.WIDE R14, R15, 0x4, R2.reuse ;  /* 0x000000040f0e7825 */ /* 0x100fe400078e0202 */
[----:B------:R1:W5:Y:S02]  /*02a0*/  LDG.E.EL.64 R4, desc[UR4][R10.64] ;  /* 0x000000040a047981 */ /* 0x000364000c2e1b00 */
[----:B------:R-:W-:-:S02]  /*02b0*/  IMAD.WIDE R2, R17, 0x4, R2 ;  /* 0x0000000411027825 */ /* 0x000fc400078e0202 */
[----:B------:R-:W5:Y:S01]  /*02c0*/  LDG.E.EL.64 R14, desc[UR4][R14.64] ;  /* 0x000000040e0e7981 */ /* 0x000f62000c2e1b00 */
[----:B------:R-:W1:Y:S03]  /*02d0*/  LDC.64 R16, c[0x0][0x238] ;  /* 0x00008e00ff107b82 */ /* 0x000e660000000a00 */
[----:B------:R-:W5:Y:S01]  /*02e0*/  LDG.E.EL.64 R2, desc[UR4][R2.64] ;  /* 0x0000000402027981 */ /* 0x000f62000c2e1b00 */
[----:B-1----:R-:W-:-:S04]  /*02f0*/  IMAD.WIDE R10, R0, 0x4, R16 ;  /* 0x00000004000a7825 */ /* 0x002fc800078e0210 */
[----:B--2---:R-:W-:Y:S01]  /*0300*/  FADD R18, R7, -R7 ;  /* 0x8000000707127221 */ /* 0x004fe20000000000 */
[----:B---3--:R-:W-:-:S03]  /*0310*/  FADD R19, R8, -R8 ;  /* 0x8000000808137221 */ /* 0x008fc60000000000 */
[-CC-:B----4-:R-:W-:Y:S01]  /*0320*/  FFMA R6, R12, R18.reuse, R7.reuse ;  /* 0x000000120c067223 */ /* 0x190fe20000000007 */
[-CC-:B-----5:R-:W-:Y:S01]  /*0330*/  FFMA R4, R4, R18.reuse, R7.reuse ;  /* 0x0000001204047223 */ /* 0x1a0fe20000000007 */
[-CC-:B------:R-:W-:Y:S01]  /*0340*/  FFMA R5, R5, R18.reuse, R7.reuse ;  /* 0x0000001205057223 */ /* 0x180fe20000000007 */
[----:B------:R-:W-:Y:S01]  /*0350*/  FFMA R7, R13, R18, R7 ;  /* 0x000000120d077223 */ /* 0x000fe20000000007 */
[-CC-:B------:R-:W-:Y:S01]  /*0360*/  FFMA R16, R14, R19.reuse, R8.reuse ;  /* 0x000000130e107223 */ /* 0x180fe20000000008 */
[-CC-:B------:R-:W-:Y:S01]  /*0370*/  FFMA R17, R15, R19.reuse, R8.reuse ;  /* 0x000000130f117223 */ /* 0x180fe20000000008 */
[-CC-:B------:R-:W-:Y:S01]  /*0380*/  FFMA R18, R2, R19.reuse, R8.reuse ;  /* 0x0000001302127223 */ /* 0x180fe20000000008 */
[----:B------:R-:W-:Y:S01]  /*0390*/  FFMA R19, R3, R19, R8 ;  /* 0x0000001303137223 */ /* 0x000fe20000000008 */
[----:B------:R-:W-:Y:S04]  /*03a0*/  STG.E.128 desc[UR4][R10.64], R4 ;  /* 0x000000040a007986 */ /* 0x000fe8000c101d04 */
[----:B------:R-:W-:Y:S01]  /*03b0*/  STG.E.128 desc[UR4][R10.64+0x800], R16 ;  /* 0x000800100a007986 */ /* 0x000fe2000c101d04 */
[----:B------:R-:W-:Y:S05]  /*03c0*/  EXIT ;  /* 0x000000000000794d */ /* 0x000fea0003800000 */
.L_x_0:
[----:B------:R-:W-:-:S00]  /*03d0*/  BRA `(.L_x_0) ;  /* 0xfffffffc00fc7947 */ /* 0x000fc0000383ffff */
[----:B------:R-:W-:-:S00]  /*03e0*/  NOP ;  /* 0x0000000000007918 */ /* 0x000fc00000000000 */
        /* <DEDUP_REMOVED lines=9> */
.L_x_1:


//--------------------- .nv.constant0.triton_poi_fused__unsafe_index_add_mul_sub_5 --------------------------
	.section	.nv.constant0.triton_poi_fused__unsafe_index_add_mul_sub_5,"a",@progbits
	.sectionflags	@""
	.align	4
.nv.constant0.triton_poi_fused__unsafe_index_add_mul_sub_5:
	.zero		580
